//
// Generated by NVIDIA NVVM Compiler
//
// Compiler Build ID: CL-36424714
// Cuda compilation tools, release 13.0, V13.0.88
// Based on NVVM 20.0.0
//

.version 9.0
.target sm_100
.address_size 64

	// .globl	_Z11silu_kernelPKfPfi

.visible .entry _Z11silu_kernelPKfPfi(
	.param .u64 .ptr .align 1 _Z11silu_kernelPKfPfi_param_0,
	.param .u64 .ptr .align 1 _Z11silu_kernelPKfPfi_param_1,
	.param .u32 _Z11silu_kernelPKfPfi_param_2
)
{
	.reg .pred 	%p<2>;
	.reg .b32 	%r<8>;
	.reg .b32 	%f<15>;
	.reg .b64 	%rd<8>;
	.reg .b64 	%fd<5>;

	ld.param.u64 	%rd1, [_Z11silu_kernelPKfPfi_param_0];
	ld.param.u64 	%rd2, [_Z11silu_kernelPKfPfi_param_1];
	ld.param.u32 	%r2, [_Z11silu_kernelPKfPfi_param_2];
	mov.u32 	%r3, %ctaid.x;
	mov.u32 	%r4, %ntid.x;
	mov.u32 	%r5, %tid.x;
	mad.lo.s32 	%r1, %r3, %r4, %r5;
	setp.ge.s32 	%p1, %r1, %r2;
	@%p1 bra 	$L__BB0_2;
	cvta.to.global.u64 	%rd3, %rd1;
	cvta.to.global.u64 	%rd4, %rd2;
	mul.wide.s32 	%rd5, %r1, 4;
	add.s64 	%rd6, %rd3, %rd5;
	ld.global.f32 	%f1, [%rd6];
	cvt.f64.f32 	%fd1, %f1;
	fma.rn.f32 	%f2, %f1, 0fBBBB989D, 0f3F000000;
	cvt.sat.f32.f32 	%f3, %f2;
	mov.f32 	%f4, 0f4B400001;
	mov.f32 	%f5, 0f437C0000;
	fma.rm.f32 	%f6, %f3, %f5, %f4;
	add.f32 	%f7, %f6, 0fCB40007F;
	neg.f32 	%f8, %f7;
	fma.rn.f32 	%f9, %f1, 0fBFB8AA3B, %f8;
	fma.rn.f32 	%f10, %f1, 0fB2A57060, %f9;
	mov.b32 	%r6, %f6;
	shl.b32 	%r7, %r6, 23;
	mov.b32 	%f11, %r7;
	ex2.approx.ftz.f32 	%f12, %f10;
	mul.f32 	%f13, %f12, %f11;
	cvt.f64.f32 	%fd2, %f13;
	add.f64 	%fd3, %fd2, 0d3FF0000000000000;
	div.rn.f64 	%fd4, %fd1, %fd3;
	cvt.rn.f32.f64 	%f14, %fd4;
	add.s64 	%rd7, %rd4, %rd5;
	st.global.f32 	[%rd7], %f14;
$L__BB0_2:
	ret;

}


// ===== COMPILED SASS (sm_100) =====

	.target	sm_100

	.elftype	@"ET_EXEC"


//--------------------- .note.nv.tkinfo           --------------------------
	.section	.note.nv.tkinfo,"",@"SHT_NOTE"
	.sectionflags	@"SHF_NOTE_NV_TKINFO"
	.tkinfo
        /*0018*/ 	.word	0x00000002
        /*0030*/ 	.string	""
        /*0030*/ 	.string	"ptxas"
        /*0030*/ 	.string	"Cuda compilation tools, release 13.0, V13.0.88"
        /*0030*/ 	.string	"Build cuda_13.0.r13.0/compiler.36424714_0"
        /*0030*/ 	.string	"-arch sm_100 -m 64 "



//--------------------- .note.nv.cuinfo           --------------------------
	.section	.note.nv.cuinfo,"",@"SHT_NOTE"
	.sectionflags	@"SHF_NOTE_NV_CUINFO"
        /*0018*/ 	.short	0x0002
        /*001a*/ 	.short	0x0064
        /*001c*/ 	.short	0x0082
	.zero		2


//--------------------- .nv.info                  --------------------------
	.section	.nv.info,"",@"SHT_CUDA_INFO"
	.align	4


	//----- nvinfo : EIATTR_REGCOUNT
	.align		4
        /*0000*/ 	.byte	0x04, 0x2f
        /*0002*/ 	.short	(.L_1 - .L_0)
	.align		4
.L_0:
        /*0004*/ 	.word	index@(_Z11silu_kernelPKfPfi)
        /*0008*/ 	.word	0x00000019


	//----- nvinfo : EIATTR_FRAME_SIZE
	.align		4
.L_1:
        /*000c*/ 	.byte	0x04, 0x11
        /*000e*/ 	.short	(.L_3 - .L_2)
	.align		4
.L_2:
        /*0010*/ 	.word	index@($__internal_0_$__cuda_sm20_div_rn_f64_full)
        /*0014*/ 	.word	0x00000000


	//----- nvinfo : EIATTR_FRAME_SIZE
	.align		4
.L_3:
        /*0018*/ 	.byte	0x04, 0x11
        /*001a*/ 	.short	(.L_5 - .L_4)
	.align		4
.L_4:
        /*001c*/ 	.word	index@(_Z11silu_kernelPKfPfi)
        /*0020*/ 	.word	0x00000000


	//----- nvinfo : EIATTR_MIN_STACK_SIZE
	.align		4
.L_5:
        /*0024*/ 	.byte	0x04, 0x12
        /*0026*/ 	.short	(.L_7 - .L_6)
	.align		4
.L_6:
        /*0028*/ 	.word	index@(_Z11silu_kernelPKfPfi)
        /*002c*/ 	.word	0x00000000
.L_7:


//--------------------- .nv.compat                --------------------------
	.section	.nv.compat,"",@"SHT_CUDA_COMPAT_INFO"
	.align	4
        /*0000*/ 	.byte	0x02, 0x09, 0x00, 0x00, 0x02, 0x02, 0x01, 0x00, 0x02, 0x05, 0x05, 0x00, 0x03, 0x07, 0x01, 0x01
        /*0010*/ 	.byte	0x02, 0x03, 0x00, 0x00, 0x02, 0x06, 0x01, 0x00, 0x04, 0x0b, 0x08, 0x00, 0x01, 0x00, 0x00, 0x00
        /*0020*/ 	.byte	0x00, 0x00, 0x00, 0x00


//--------------------- .nv.info._Z11silu_kernelPKfPfi --------------------------
	.section	.nv.info._Z11silu_kernelPKfPfi,"",@"SHT_CUDA_INFO"
	.sectionflags	@""
	.align	4


	//----- nvinfo : EIATTR_CUDA_API_VERSION
	.align		4
        /*0000*/ 	.byte	0x04, 0x37
        /*0002*/ 	.short	(.L_9 - .L_8)
.L_8:
        /*0004*/ 	.word	0x00000082


	//----- nvinfo : EIATTR_KPARAM_INFO
	.align		4
.L_9:
        /*0008*/ 	.byte	0x04, 0x17
        /*000a*/ 	.short	(.L_11 - .L_10)
.L_10:
        /*000c*/ 	.word	0x00000000
        /*0010*/ 	.short	0x0002
        /*0012*/ 	.short	0x0010
        /*0014*/ 	.byte	0x00, 0xf0, 0x11, 0x00


	//----- nvinfo : EIATTR_KPARAM_INFO
	.align		4
.L_11:
        /*0018*/ 	.byte	0x04, 0x17
        /*001a*/ 	.short	(.L_13 - .L_12)
.L_12:
        /*001c*/ 	.word	0x00000000
        /*0020*/ 	.short	0x0001
        /*0022*/ 	.short	0x0008
        /*0024*/ 	.byte	0x00, 0xf5, 0x21, 0x00


	//----- nvinfo : EIATTR_KPARAM_INFO
	.align		4
.L_13:
        /*0028*/ 	.byte	0x04, 0x17
        /*002a*/ 	.short	(.L_15 - .L_14)
.L_14:
        /*002c*/ 	.word	0x00000000
        /*0030*/ 	.short	0x0000
        /*0032*/ 	.short	0x0000
        /*0034*/ 	.byte	0x00, 0xf5, 0x21, 0x00


	//----- nvinfo : EIATTR_SPARSE_MMA_MASK
	.align		4
.L_15:
        /*0038*/ 	.byte	0x03, 0x50
        /*003a*/ 	.short	0x0000


	//----- nvinfo : EIATTR_MAXREG_COUNT
	.align		4
        /*003c*/ 	.byte	0x03, 0x1b
        /*003e*/ 	.short	0x00ff


	//----- nvinfo : EIATTR_MERCURY_ISA_VERSION
	.align		4
        /*0040*/ 	.byte	0x03, 0x5f
        /*0042*/ 	.short	0x0101


	//----- nvinfo : EIATTR_VRC_CTA_INIT_COUNT
	.align		4
        /*0044*/ 	.byte	0x02, 0x4a
	.zero		1
	.zero		1


	//----- nvinfo : EIATTR_EXIT_INSTR_OFFSETS
	.align		4
        /*0048*/ 	.byte	0x04, 0x1c
        /*004a*/ 	.short	(.L_17 - .L_16)


	//   ....[0]....
.L_16:
        /*004c*/ 	.word	0x00000070


	//   ....[1]....
        /*0050*/ 	.word	0x000002f0


	//----- nvinfo : EIATTR_CRS_STACK_SIZE
	.align		4
.L_17:
        /*0054*/ 	.byte	0x04, 0x1e
        /*0056*/ 	.short	(.L_19 - .L_18)
.L_18:
        /*0058*/ 	.word	0x00000000


	//----- nvinfo : EIATTR_CBANK_PARAM_SIZE
	.align		4
.L_19:
        /*005c*/ 	.byte	0x03, 0x19
        /*005e*/ 	.short	0x0014


	//----- nvinfo : EIATTR_PARAM_CBANK
	.align		4
        /*0060*/ 	.byte	0x04, 0x0a
        /*0062*/ 	.short	(.L_21 - .L_20)
	.align		4
.L_20:
        /*0064*/ 	.word	index@(.nv.constant0._Z11silu_kernelPKfPfi)
        /*0068*/ 	.short	0x0380
        /*006a*/ 	.short	0x0014


	//----- nvinfo : EIATTR_SW_WAR
	.align		4
.L_21:
        /*006c*/ 	.byte	0x04, 0x36
        /*006e*/ 	.short	(.L_23 - .L_22)
.L_22:
        /*0070*/ 	.word	0x00000008
.L_23:


//--------------------- .nv.callgraph             --------------------------
	.section	.nv.callgraph,"",@"SHT_CUDA_CALLGRAPH"
	.align	4
	.sectionentsize	8
	.align		4
        /*0000*/ 	.word	0x00000000
	.align		4
        /*0004*/ 	.word	0xffffffff
	.align		4
        /*0008*/ 	.word	0x00000000
	.align		4
        /*000c*/ 	.word	0xfffffffe
	.align		4
        /*0010*/ 	.word	0x00000000
	.align		4
        /*0014*/ 	.word	0xfffffffd
	.align		4
        /*0018*/ 	.word	0x00000000
	.align		4
        /*001c*/ 	.word	0xfffffffc


//--------------------- .text._Z11silu_kernelPKfPfi --------------------------
	.section	.text._Z11silu_kernelPKfPfi,"ax",@progbits
	.align	128
        .global         _Z11silu_kernelPKfPfi
        .type           _Z11silu_kernelPKfPfi,@function
        .size           _Z11silu_kernelPKfPfi,(.L_x_8 - _Z11silu_kernelPKfPfi)
        .other          _Z11silu_kernelPKfPfi,@"STO_CUDA_ENTRY STV_DEFAULT"
_Z11silu_kernelPKfPfi:
.text._Z11silu_kernelPKfPfi:
[----:B------:R-:W-:Y:S01]  /*0000*/  LDC R1, c[0x0][0x37c] ;  /* 0x0000df00ff017b82 */ /* 0x000fe20000000800 */
[----:B------:R-:W0:Y:S07]  /*0010*/  S2R R3, SR_TID.X ;  /* 0x0000000000037919 */ /* 0x000e2e0000002100 */
[----:B------:R-:W0:Y:S01]  /*0020*/  S2UR UR4, SR_CTAID.X ;  /* 0x00000000000479c3 */ /* 0x000e220000002500 */
[----:B------:R-:W1:Y:S07]  /*0030*/  LDCU UR5, c[0x0][0x390] ;  /* 0x00007200ff0577ac */ /* 0x000e6e0008000800 */
[----:B------:R-:W0:Y:S02]  /*0040*/  LDC R0, c[0x0][0x360] ;  /* 0x0000d800ff007b82 */ /* 0x000e240000000800 */
[----:B0-----:R-:W-:-:S05]  /*0050*/  IMAD R0, R0, UR4, R3 ;  /* 0x0000000400007c24 */ /* 0x001fca000f8e0203 */
[----:B-1----:R-:W-:-:S13]  /*0060*/  ISETP.GE.AND P0, PT, R0, UR5, PT ;  /* 0x0000000500007c0c */ /* 0x002fda000bf06270 */
[----:B------:R-:W-:Y:S05]  /*0070*/  @P0 EXIT ;  /* 0x000000000000094d */ /* 0x000fea0003800000 */
[----:B------:R-:W0:Y:S01]  /*0080*/  LDC.64 R2, c[0x0][0x380] ;  /* 0x0000e000ff027b82 */ /* 0x000e220000000a00 */
[----:B------:R-:W1:Y:S01]  /*0090*/  LDCU.64 UR4, c[0x0][0x358] ;  /* 0x00006b00ff0477ac */ /* 0x000e620008000a00 */
[----:B0-----:R-:W-:-:S05]  /*00a0*/  IMAD.WIDE R2, R0, 0x4, R2 ;  /* 0x0000000400027825 */ /* 0x001fca00078e0202 */
[----:B-1----:R0:W2:Y:S01]  /*00b0*/  LDG.E R12, desc[UR4][R2.64] ;  /* 0x00000004020c7981 */ /* 0x0020a2000c1e1900 */
[----:B------:R-:W-:Y:S01]  /*00c0*/  IMAD.MOV.U32 R5, RZ, RZ, 0x3bbb989d ;  /* 0x3bbb989dff057424 */ /* 0x000fe200078e00ff */
[----:B------:R-:W-:Y:S01]  /*00d0*/  BSSY.RECONVERGENT B0, `(.L_x_0) ;  /* 0x000001d000007945 */ /* 0x000fe20003800200 */
[----:B------:R-:W-:Y:S02]  /*00e0*/  IMAD.MOV.U32 R7, RZ, RZ, 0x437c0000 ;  /* 0x437c0000ff077424 */ /* 0x000fe400078e00ff */
[----:B0-----:R-:W-:Y:S02]  /*00f0*/  IMAD.MOV.U32 R2, RZ, RZ, 0x1 ;  /* 0x00000001ff027424 */ /* 0x001fe400078e00ff */
[----:B--2---:R-:W-:-:S04]  /*0100*/  FFMA.SAT R4, R12, -R5, 0.5 ;  /* 0x3f0000000c047423 */ /* 0x004fc80000002805 */
[----:B------:R-:W-:-:S04]  /*0110*/  FFMA.RM R4, R4, R7, 12582913 ;  /* 0x4b40000104047423 */ /* 0x000fc80000004007 */
[C---:B------:R-:W-:Y:S01]  /*0120*/  FADD R5, R4.reuse, -12583039 ;  /* 0xcb40007f04057421 */ /* 0x040fe20000000000 */
[----:B------:R-:W-:-:S03]  /*0130*/  IMAD.SHL.U32 R4, R4, 0x800000, RZ ;  /* 0x0080000004047824 */ /* 0x000fc600078e00ff */
[----:B------:R-:W-:-:S04]  /*0140*/  FFMA R5, R12, -1.4426950216293334961, -R5 ;  /* 0xbfb8aa3b0c057823 */ /* 0x000fc80000000805 */
[----:B------:R-:W-:-:S04]  /*0150*/  FFMA R10, R12, -1.925963033500011079e-08, R5 ;  /* 0xb2a570600c0a7823 */ /* 0x000fc80000000005 */
[----:B------:R-:W0:Y:S02]  /*0160*/  MUFU.EX2 R5, R10 ;  /* 0x0000000a00057308 */ /* 0x000e240000000800 */
[----:B0-----:R-:W-:-:S06]  /*0170*/  FMUL R11, R4, R5 ;  /* 0x00000005040b7220 */ /* 0x001fcc0000400000 */
[----:B------:R-:W0:Y:S02]  /*0180*/  F2F.F64.F32 R4, R11 ;  /* 0x0000000b00047310 */ /* 0x000e240000201800 */
[----:B0-----:R-:W-:-:S06]  /*0190*/  DADD R4, R4, 1 ;  /* 0x3ff0000004047429 */ /* 0x001fcc0000000000 */
[----:B------:R-:W0:Y:S02]  /*01a0*/  MUFU.RCP64H R3, R5 ;  /* 0x0000000500037308 */ /* 0x000e240000001800 */
[----:B0-----:R-:W-:-:S08]  /*01b0*/  DFMA R6, -R4, R2, 1 ;  /* 0x3ff000000406742b */ /* 0x001fd00000000102 */
[----:B------:R-:W-:-:S08]  /*01c0*/  DFMA R6, R6, R6, R6 ;  /* 0x000000060606722b */ /* 0x000fd00000000006 */
[----:B------:R-:W-:Y:S02]  /*01d0*/  DFMA R2, R2, R6, R2 ;  /* 0x000000060202722b */ /* 0x000fe40000000002 */
[----:B------:R-:W0:Y:S06]  /*01e0*/  F2F.F64.F32 R6, R12 ;  /* 0x0000000c00067310 */ /* 0x000e2c0000201800 */
[----:B------:R-:W-:-:S08]  /*01f0*/  DFMA R8, -R4, R2, 1 ;  /* 0x3ff000000408742b */ /* 0x000fd00000000102 */
[----:B------:R-:W-:Y:S01]  /*0200*/  DFMA R2, R2, R8, R2 ;  /* 0x000000080202722b */ /* 0x000fe20000000002 */
[----:B0-----:R-:W-:-:S07]  /*0210*/  FSETP.GEU.AND P1, PT, |R7|, 6.5827683646048100446e-37, PT ;  /* 0x036000000700780b */ /* 0x001fce0003f2e200 */
[----:B------:R-:W-:-:S08]  /*0220*/  DMUL R8, R6, R2 ;  /* 0x0000000206087228 */ /* 0x000fd00000000000 */
[----:B------:R-:W-:-:S08]  /*0230*/  DFMA R10, -R4, R8, R6 ;  /* 0x00000008040a722b */ /* 0x000fd00000000106 */
[----:B------:R-:W-:-:S10]  /*0240*/  DFMA R2, R2, R10, R8 ;  /* 0x0000000a0202722b */ /* 0x000fd40000000008 */
[----:B------:R-:W-:-:S05]  /*0250*/  FFMA R8, RZ, R5, R3 ;  /* 0x00000005ff087223 */ /* 0x000fca0000000003 */
[----:B------:R-:W-:-:S13]  /*0260*/  FSETP.GT.AND P0, PT, |R8|, 1.469367938527859385e-39, PT ;  /* 0x001000000800780b */ /* 0x000fda0003f04200 */
[----:B------:R-:W-:Y:S05]  /*0270*/  @P0 BRA P1, `(.L_x_1) ;  /* 0x0000000000080947 */ /* 0x000fea0000800000 */
[----:B------:R-:W-:-:S07]  /*0280*/  MOV R10, 0x2a0 ;  /* 0x000002a0000a7802 */ /* 0x000fce0000000f00 */
[----:B------:R-:W-:Y:S05]  /*0290*/  CALL.REL.NOINC `($__internal_0_$__cuda_sm20_div_rn_f64_full) ;  /* 0x0000000000187944 */ /* 0x000fea0003c00000 */
.L_x_1:
[----:B------:R-:W-:Y:S05]  /*02a0*/  BSYNC.RECONVERGENT B0 ;  /* 0x0000000000007941 */ /* 0x000fea0003800200 */
.L_x_0:
[----:B------:R-:W0:Y:S01]  /*02b0*/  LDC.64 R4, c[0x0][0x388] ;  /* 0x0000e200ff047b82 */ /* 0x000e220000000a00 */
[----:B------:R-:W1:Y:S01]  /*02c0*/  F2F.F32.F64 R3, R2 ;  /* 0x0000000200037310 */ /* 0x000e620000301000 */
[----:B0-----:R-:W-:-:S05]  /*02d0*/  IMAD.WIDE R4, R0, 0x4, R4 ;  /* 0x0000000400047825 */ /* 0x001fca00078e0204 */
[----:B-1----:R-:W-:Y:S01]  /*02e0*/  STG.E desc[UR4][R4.64], R3 ;  /* 0x0000000304007986 */ /* 0x002fe2000c101904 */
[----:B------:R-:W-:Y:S05]  /*02f0*/  EXIT ;  /* 0x000000000000794d */ /* 0x000fea0003800000 */
        .weak           $__internal_0_$__cuda_sm20_div_rn_f64_full
        .type           $__internal_0_$__cuda_sm20_div_rn_f64_full,@function
        .size           $__internal_0_$__cuda_sm20_div_rn_f64_full,(.L_x_8 - $__internal_0_$__cuda_sm20_div_rn_f64_full)
$__internal_0_$__cuda_sm20_div_rn_f64_full:
[C---:B------:R-:W-:Y:S01]  /*0300*/  FSETP.GEU.AND P0, PT, |R5|.reuse, 1.469367938527859385e-39, PT ;  /* 0x001000000500780b */ /* 0x040fe20003f0e200 */
[----:B------:R-:W-:Y:S01]  /*0310*/  IMAD.MOV.U32 R16, RZ, RZ, 0x1 ;  /* 0x00000001ff107424 */ /* 0x000fe200078e00ff */
[----:B------:R-:W-:Y:S01]  /*0320*/  LOP3.LUT R2, R5, 0x800fffff, RZ, 0xc0, !PT ;  /* 0x800fffff05027812 */ /* 0x000fe200078ec0ff */
[----:B------:R-:W-:Y:S01]  /*0330*/  BSSY.RECONVERGENT B1, `(.L_x_2) ;  /* 0x0000055000017945 */ /* 0x000fe20003800200 */
[C---:B------:R-:W-:Y:S02]  /*0340*/  FSETP.GEU.AND P2, PT, |R7|.reuse, 1.469367938527859385e-39, PT ;  /* 0x001000000700780b */ /* 0x040fe40003f4e200 */
[----:B------:R-:W-:Y:S01]  /*0350*/  LOP3.LUT R3, R2, 0x3ff00000, RZ, 0xfc, !PT ;  /* 0x3ff0000002037812 */ /* 0x000fe200078efcff */
[----:B------:R-:W-:Y:S01]  /*0360*/  IMAD.MOV.U32 R2, RZ, RZ, R4 ;  /* 0x000000ffff027224 */ /* 0x000fe200078e0004 */
[----:B------:R-:W-:Y:S02]  /*0370*/  LOP3.LUT R11, R7, 0x7ff00000, RZ, 0xc0, !PT ;  /* 0x7ff00000070b7812 */ /* 0x000fe400078ec0ff */
[----:B------:R-:W-:-:S03]  /*0380*/  LOP3.LUT R14, R5, 0x7ff00000, RZ, 0xc0, !PT ;  /* 0x7ff00000050e7812 */ /* 0x000fc600078ec0ff */
[----:B------:R-:W-:Y:S01]  /*0390*/  @!P0 DMUL R2, R4, 8.98846567431157953865e+307 ;  /* 0x7fe0000004028828 */ /* 0x000fe20000000000 */
[----:B------:R-:W-:-:S03]  /*03a0*/  ISETP.GE.U32.AND P1, PT, R11, R14, PT ;  /* 0x0000000e0b00720c */ /* 0x000fc60003f26070 */
[----:B------:R-:W-:Y:S01]  /*03b0*/  @!P2 LOP3.LUT R12, R5, 0x7ff00000, RZ, 0xc0, !PT ;  /* 0x7ff00000050ca812 */ /* 0x000fe200078ec0ff */
[----:B------:R-:W-:Y:S01]  /*03c0*/  @!P2 IMAD.MOV.U32 R18, RZ, RZ, RZ ;  /* 0x000000ffff12a224 */ /* 0x000fe200078e00ff */
[----:B------:R-:W0:Y:S02]  /*03d0*/  MUFU.RCP64H R17, R3 ;  /* 0x0000000300117308 */ /* 0x000e240000001800 */
[----:B------:R-:W-:Y:S01]  /*03e0*/  @!P2 ISETP.GE.U32.AND P3, PT, R11, R12, PT ;  /* 0x0000000c0b00a20c */ /* 0x000fe20003f66070 */
[----:B------:R-:W-:-:S05]  /*03f0*/  IMAD.MOV.U32 R12, RZ, RZ, 0x1ca00000 ;  /* 0x1ca00000ff0c7424 */ /* 0x000fca00078e00ff */
[----:B------:R-:W-:-:S04]  /*0400*/  @!P2 SEL R13, R12, 0x63400000, !P3 ;  /* 0x634000000c0da807 */ /* 0x000fc80005800000 */
[----:B------:R-:W-:-:S04]  /*0410*/  @!P2 LOP3.LUT R13, R13, 0x80000000, R7, 0xf8, !PT ;  /* 0x800000000d0da812 */ /* 0x000fc800078ef807 */
[----:B------:R-:W-:Y:S01]  /*0420*/  @!P2 LOP3.LUT R19, R13, 0x100000, RZ, 0xfc, !PT ;  /* 0x001000000d13a812 */ /* 0x000fe200078efcff */
[----:B0-----:R-:W-:-:S08]  /*0430*/  DFMA R8, R16, -R2, 1 ;  /* 0x3ff000001008742b */ /* 0x001fd00000000802 */
[----:B------:R-:W-:-:S08]  /*0440*/  DFMA R8, R8, R8, R8 ;  /* 0x000000080808722b */ /* 0x000fd00000000008 */
[----:B------:R-:W-:Y:S01]  /*0450*/  DFMA R16, R16, R8, R16 ;  /* 0x000000081010722b */ /* 0x000fe20000000010 */
[----:B------:R-:W-:Y:S01]  /*0460*/  SEL R9, R12, 0x63400000, !P1 ;  /* 0x634000000c097807 */ /* 0x000fe20004800000 */
[----:B------:R-:W-:-:S03]  /*0470*/  IMAD.MOV.U32 R8, RZ, RZ, R6 ;  /* 0x000000ffff087224 */ /* 0x000fc600078e0006 */
[----:B------:R-:W-:-:S03]  /*0480*/  LOP3.LUT R9, R9, 0x800fffff, R7, 0xf8, !PT ;  /* 0x800fffff09097812 */ /* 0x000fc600078ef807 */
[----:B------:R-:W-:-:S03]  /*0490*/  DFMA R20, R16, -R2, 1 ;  /* 0x3ff000001014742b */ /* 0x000fc60000000802 */
[----:B------:R-:W-:-:S05]  /*04a0*/  @!P2 DFMA R8, R8, 2, -R18 ;  /* 0x400000000808a82b */ /* 0x000fca0000000812 */
[----:B------:R-:W-:Y:S01]  /*04b0*/  DFMA R16, R16, R20, R16 ;  /* 0x000000141010722b */ /* 0x000fe20000000010 */
[----:B------:R-:W-:Y:S02]  /*04c0*/  IMAD.MOV.U32 R21, RZ, RZ, R11 ;  /* 0x000000ffff157224 */ /* 0x000fe400078e000b */
[----:B------:R-:W-:Y:S01]  /*04d0*/  IMAD.MOV.U32 R20, RZ, RZ, R14 ;  /* 0x000000ffff147224 */ /* 0x000fe200078e000e */
[----:B------:R-:W-:Y:S02]  /*04e0*/  @!P0 LOP3.LUT R20, R3, 0x7ff00000, RZ, 0xc0, !PT ;  /* 0x7ff0000003148812 */ /* 0x000fe400078ec0ff */
[----:B------:R-:W-:Y:S02]  /*04f0*/  @!P2 LOP3.LUT R21, R9, 0x7ff00000, RZ, 0xc0, !PT ;  /* 0x7ff000000915a812 */ /* 0x000fe400078ec0ff */
[----:B------:R-:W-:Y:S01]  /*0500*/  DMUL R18, R16, R8 ;  /* 0x0000000810127228 */ /* 0x000fe20000000000 */
[----:B------:R-:W-:Y:S02]  /*0510*/  VIADD R22, R20, 0xffffffff ;  /* 0xffffffff14167836 */ /* 0x000fe40000000000 */
[----:B------:R-:W-:-:S05]  /*0520*/  VIADD R13, R21, 0xffffffff ;  /* 0xffffffff150d7836 */ /* 0x000fca0000000000 */
[----:B------:R-:W-:Y:S01]  /*0530*/  DFMA R14, R18, -R2, R8 ;  /* 0x80000002120e722b */ /* 0x000fe20000000008 */
[----:B------:R-:W-:-:S04]  /*0540*/  ISETP.GT.U32.AND P0, PT, R13, 0x7feffffe, PT ;  /* 0x7feffffe0d00780c */ /* 0x000fc80003f04070 */
[----:B------:R-:W-:-:S03]  /*0550*/  ISETP.GT.U32.OR P0, PT, R22, 0x7feffffe, P0 ;  /* 0x7feffffe1600780c */ /* 0x000fc60000704470 */
[----:B------:R-:W-:-:S10]  /*0560*/  DFMA R14, R16, R14, R18 ;  /* 0x0000000e100e722b */ /* 0x000fd40000000012 */
[----:B------:R-:W-:Y:S05]  /*0570*/  @P0 BRA `(.L_x_3) ;  /* 0x00000000006c0947 */ /* 0x000fea0003800000 */
[----:B------:R-:W-:-:S04]  /*0580*/  LOP3.LUT R16, R5, 0x7ff00000, RZ, 0xc0, !PT ;  /* 0x7ff0000005107812 */ /* 0x000fc800078ec0ff */
[CC--:B------:R-:W-:Y:S02]  /*0590*/  VIADDMNMX R6, R11.reuse, -R16.reuse, 0xb9600000, !PT ;  /* 0xb96000000b067446 */ /* 0x0c0fe40007800910 */
[----:B------:R-:W-:Y:S02]  /*05a0*/  ISETP.GE.U32.AND P0, PT, R11, R16, PT ;  /* 0x000000100b00720c */ /* 0x000fe40003f06070 */
[----:B------:R-:W-:Y:S02]  /*05b0*/  VIMNMX R6, PT, PT, R6, 0x46a00000, PT ;  /* 0x46a0000006067848 */ /* 0x000fe40003fe0100 */
[----:B------:R-:W-:-:S05]  /*05c0*/  SEL R11, R12, 0x63400000, !P0 ;  /* 0x634000000c0b7807 */ /* 0x000fca0004000000 */
[----:B------:R-:W-:Y:S02]  /*05d0*/  IMAD.IADD R11, R6, 0x1, -R11 ;  /* 0x00000001060b7824 */ /* 0x000fe400078e0a0b */
[----:B------:R-:W-:Y:S02]  /*05e0*/  IMAD.MOV.U32 R6, RZ, RZ, RZ ;  /* 0x000000ffff067224 */ /* 0x000fe400078e00ff */
[----:B------:R-:W-:-:S06]  /*05f0*/  VIADD R7, R11, 0x7fe00000 ;  /* 0x7fe000000b077836 */ /* 0x000fcc0000000000 */
[----:B------:R-:W-:-:S10]  /*0600*/  DMUL R12, R14, R6 ;  /* 0x000000060e0c7228 */ /* 0x000fd40000000000 */
[----:B------:R-:W-:-:S13]  /*0610*/  FSETP.GTU.AND P0, PT, |R13|, 1.469367938527859385e-39, PT ;  /* 0x001000000d00780b */ /* 0x000fda0003f0c200 */
[----:B------:R-:W-:Y:S05]  /*0620*/  @P0 BRA `(.L_x_4) ;  /* 0x0000000000940947 */ /* 0x000fea0003800000 */
[----:B------:R-:W-:Y:S01]  /*0630*/  DFMA R2, R14, -R2, R8 ;  /* 0x800000020e02722b */ /* 0x000fe20000000008 */
[----:B------:R-:W-:-:S09]  /*0640*/  IMAD.MOV.U32 R6, RZ, RZ, RZ ;  /* 0x000000ffff067224 */ /* 0x000fd200078e00ff */
[C---:B------:R-:W-:Y:S02]  /*0650*/  FSETP.NEU.AND P0, PT, R3.reuse, RZ, PT ;  /* 0x000000ff0300720b */ /* 0x040fe40003f0d000 */
[----:B------:R-:W-:-:S04]  /*0660*/  LOP3.LUT R5, R3, 0x80000000, R5, 0x48, !PT ;  /* 0x8000000003057812 */ /* 0x000fc800078e4805 */
[----:B------:R-:W-:-:S07]  /*0670*/  LOP3.LUT R7, R5, R7, RZ, 0xfc, !PT ;  /* 0x0000000705077212 */ /* 0x000fce00078efcff */
[----:B------:R-:W-:Y:S05]  /*0680*/  @!P0 BRA `(.L_x_4) ;  /* 0x00000000007c8947 */ /* 0x000fea0003800000 */
[----:B------:R-:W-:Y:S01]  /*0690*/  IMAD.MOV R3, RZ, RZ, -R11 ;  /* 0x000000ffff037224 */ /* 0x000fe200078e0a0b */
[----:B------:R-:W-:Y:S01]  /*06a0*/  DMUL.RP R6, R14, R6 ;  /* 0x000000060e067228 */ /* 0x000fe20000008000 */
[----:B------:R-:W-:Y:S01]  /*06b0*/  IMAD.MOV.U32 R2, RZ, RZ, RZ ;  /* 0x000000ffff027224 */ /* 0x000fe200078e00ff */
[----:B------:R-:W-:-:S05]  /*06c0*/  IADD3 R11, PT, PT, -R11, -0x43300000, RZ ;  /* 0xbcd000000b0b7810 */ /* 0x000fca0007ffe1ff */
[----:B------:R-:W-:-:S03]  /*06d0*/  DFMA R2, R12, -R2, R14 ;  /* 0x800000020c02722b */ /* 0x000fc6000000000e */
[----:B------:R-:W-:-:S07]  /*06e0*/  LOP3.LUT R5, R7, R5, RZ, 0x3c, !PT ;  /* 0x0000000507057212 */ /* 0x000fce00078e3cff */
[----:B------:R-:W-:-:S04]  /*06f0*/  FSETP.NEU.AND P0, PT, |R3|, R11, PT ;  /* 0x0000000b0300720b */ /* 0x000fc80003f0d200 */
[----:B------:R-:W-:Y:S02]  /*0700*/  FSEL R12, R6, R12, !P0 ;  /* 0x0000000c060c7208 */ /* 0x000fe40004000000 */
[----:B------:R-:W-:Y:S01]  /*0710*/  FSEL R13, R5, R13, !P0 ;  /* 0x0000000d050d7208 */ /* 0x000fe20004000000 */
[----:B------:R-:W-:Y:S06]  /*0720*/  BRA `(.L_x_4) ;  /* 0x0000000000547947 */ /* 0x000fec0003800000 */
.L_x_3:
[----:B------:R-:W-:-:S14]  /*0730*/  DSETP.NAN.AND P0, PT, R6, R6, PT ;  /* 0x000000060600722a */ /* 0x000fdc0003f08000 */
[----:B------:R-:W-:Y:S05]  /*0740*/  @P0 BRA `(.L_x_5) ;  /* 0x0000000000440947 */ /* 0x000fea0003800000 */
[----:B------:R-:W-:-:S14]  /*0750*/  DSETP.NAN.AND P0, PT, R4, R4, PT ;  /* 0x000000040400722a */ /* 0x000fdc0003f08000 */
[----:B------:R-:W-:Y:S05]  /*0760*/  @P0 BRA `(.L_x_6) ;  /* 0x0000000000300947 */ /* 0x000fea0003800000 */
[----:B------:R-:W-:Y:S01]  /*0770*/  ISETP.NE.AND P0, PT, R21, R20, PT ;  /* 0x000000141500720c */ /* 0x000fe20003f05270 */
[----:B------:R-:W-:Y:S02]  /*0780*/  IMAD.MOV.U32 R12, RZ, RZ, 0x0 ;  /* 0x00000000ff0c7424 */ /* 0x000fe400078e00ff */
[----:B------:R-:W-:-:S10]  /*0790*/  IMAD.MOV.U32 R13, RZ, RZ, -0x80000 ;  /* 0xfff80000ff0d7424 */ /* 0x000fd400078e00ff */
[----:B------:R-:W-:Y:S05]  /*07a0*/  @!P0 BRA `(.L_x_4) ;  /* 0x0000000000348947 */ /* 0x000fea0003800000 */
[----:B------:R-:W-:Y:S02]  /*07b0*/  ISETP.NE.AND P0, PT, R21, 0x7ff00000, PT ;  /* 0x7ff000001500780c */ /* 0x000fe40003f05270 */
[----:B------:R-:W-:Y:S02]  /*07c0*/  LOP3.LUT R13, R7, 0x80000000, R5, 0x48, !PT ;  /* 0x80000000070d7812 */ /* 0x000fe400078e4805 */
[----:B------:R-:W-:-:S13]  /*07d0*/  ISETP.EQ.OR P0, PT, R20, RZ, !P0 ;  /* 0x000000ff1400720c */ /* 0x000fda0004702670 */
[----:B------:R-:W-:Y:S01]  /*07e0*/  @P0 LOP3.LUT R2, R13, 0x7ff00000, RZ, 0xfc, !PT ;  /* 0x7ff000000d020812 */ /* 0x000fe200078efcff */
[----:B------:R-:W-:Y:S02]  /*07f0*/  @!P0 IMAD.MOV.U32 R12, RZ, RZ, RZ ;  /* 0x000000ffff0c8224 */ /* 0x000fe400078e00ff */
[----:B------:R-:W-:Y:S02]  /*0800*/  @P0 IMAD.MOV.U32 R12, RZ, RZ, RZ ;  /* 0x000000ffff0c0224 */ /* 0x000fe400078e00ff */
[----:B------:R-:W-:Y:S01]  /*0810*/  @P0 IMAD.MOV.U32 R13, RZ, RZ, R2 ;  /* 0x000000ffff0d0224 */ /* 0x000fe200078e0002 */
[----:B------:R-:W-:Y:S06]  /*0820*/  BRA `(.L_x_4) ;  /* 0x0000000000147947 */ /* 0x000fec0003800000 */
.L_x_6:
[----:B------:R-:W-:Y:S01]  /*0830*/  LOP3.LUT R13, R5, 0x80000, RZ, 0xfc, !PT ;  /* 0x00080000050d7812 */ /* 0x000fe200078efcff */
[----:B------:R-:W-:Y:S01]  /*0840*/  IMAD.MOV.U32 R12, RZ, RZ, R4 ;  /* 0x000000ffff0c7224 */ /* 0x000fe200078e0004 */
[----:B------:R-:W-:Y:S06]  /*0850*/  BRA `(.L_x_4) ;  /* 0x0000000000087947 */ /* 0x000fec0003800000 */
.L_x_5:
[----:B------:R-:W-:Y:S01]  /*0860*/  LOP3.LUT R13, R7, 0x80000, RZ, 0xfc, !PT ;  /* 0x00080000070d7812 */ /* 0x000fe200078efcff */
[----:B------:R-:W-:-:S07]  /*0870*/  IMAD.MOV.U32 R12, RZ, RZ, R6 ;  /* 0x000000ffff0c7224 */ /* 0x000fce00078e0006 */
.L_x_4:
[----:B------:R-:W-:Y:S05]  /*0880*/  BSYNC.RECONVERGENT B1 ;  /* 0x0000000000017941 */ /* 0x000fea0003800200 */
.L_x_2:
[----:B------:R-:W-:Y:S02]  /*0890*/  IMAD.MOV.U32 R11, RZ, RZ, 0x0 ;  /* 0x00000000ff0b7424 */ /* 0x000fe400078e00ff */
[----:B------:R-:W-:Y:S02]  /*08a0*/  IMAD.MOV.U32 R2, RZ, RZ, R12 ;  /* 0x000000ffff027224 */ /* 0x000fe400078e000c */
[----:B------:R-:W-:Y:S01]  /*08b0*/  IMAD.MOV.U32 R3, RZ, RZ, R13 ;  /* 0x000000ffff037224 */ /* 0x000fe200078e000d */
[----:B------:R-:W-:Y:S06]  /*08c0*/  RET.REL.NODEC R10 `(_Z11silu_kernelPKfPfi) ;  /* 0xfffffff40acc7950 */ /* 0x000fec0003c3ffff */
.L_x_7:
[----:B------:R-:W-:-:S00]  /*08d0*/  BRA `(.L_x_7) ;  /* 0xfffffffc00fc7947 */ /* 0x000fc0000383ffff */
[----:B------:R-:W-:-:S00]  /*08e0*/  NOP ;  /* 0x0000000000007918 */ /* 0x000fc00000000000 */
        /* <DEDUP_REMOVED lines=9> */
.L_x_8:


//--------------------- .nv.shared.reserved.0     --------------------------
	.section	.nv.shared.reserved.0,"aw",@nobits
	.weak		__nv_reservedSMEM_offset_0_alias
	.size		__nv_reservedSMEM_offset_0_alias, 0, 64
	.other		__nv_reservedSMEM_offset_0_alias,@"STO_CUDA_RESERVED_SHARED STV_DEFAULT"
__nv_reservedSMEM_offset_0_alias:
	.zero		0
	.zero		64


//--------------------- .nv.constant0._Z11silu_kernelPKfPfi --------------------------
	.section	.nv.constant0._Z11silu_kernelPKfPfi,"a",@progbits
	.sectionflags	@""
	.align	4
.nv.constant0._Z11silu_kernelPKfPfi:
	.zero		916


//--------------------- SYMBOLS --------------------------

	.type		.nv.reservedSmem.offset0,@object
	.size		.nv.reservedSmem.offset0,0x4
